//
// Generated by NVIDIA NVVM Compiler
//
// Compiler Build ID: CL-36424714
// Cuda compilation tools, release 13.0, V13.0.88
// Based on NVVM 20.0.0
//

.version 9.0
.target sm_100
.address_size 64

	// .globl	_Z3addiiPi

.visible .entry _Z3addiiPi(
	.param .u32 _Z3addiiPi_param_0,
	.param .u32 _Z3addiiPi_param_1,
	.param .u64 .ptr .align 1 _Z3addiiPi_param_2
)
{
	.reg .b32 	%r<4>;
	.reg .b64 	%rd<3>;

	ld.param.u32 	%r1, [_Z3addiiPi_param_0];
	ld.param.u32 	%r2, [_Z3addiiPi_param_1];
	ld.param.u64 	%rd1, [_Z3addiiPi_param_2];
	cvta.to.global.u64 	%rd2, %rd1;
	mul.lo.s32 	%r3, %r2, %r1;
	st.global.u32 	[%rd2], %r3;
	ret;

}


// ===== COMPILED SASS (sm_100) =====

	.target	sm_100

	.elftype	@"ET_EXEC"


//--------------------- .note.nv.tkinfo           --------------------------
	.section	.note.nv.tkinfo,"",@"SHT_NOTE"
	.sectionflags	@"SHF_NOTE_NV_TKINFO"
	.tkinfo
        /*0018*/ 	.word	0x00000002
        /*0030*/ 	.string	""
        /*0030*/ 	.string	"ptxas"
        /*0030*/ 	.string	"Cuda compilation tools, release 13.0, V13.0.88"
        /*0030*/ 	.string	"Build cuda_13.0.r13.0/compiler.36424714_0"
        /*0030*/ 	.string	"-arch sm_100 -m 64 "



//--------------------- .note.nv.cuinfo           --------------------------
	.section	.note.nv.cuinfo,"",@"SHT_NOTE"
	.sectionflags	@"SHF_NOTE_NV_CUINFO"
        /*0018*/ 	.short	0x0002
        /*001a*/ 	.short	0x0064
        /*001c*/ 	.short	0x0082
	.zero		2


//--------------------- .nv.info                  --------------------------
	.section	.nv.info,"",@"SHT_CUDA_INFO"
	.align	4


	//----- nvinfo : EIATTR_REGCOUNT
	.align		4
        /*0000*/ 	.byte	0x04, 0x2f
        /*0002*/ 	.short	(.L_1 - .L_0)
	.align		4
.L_0:
        /*0004*/ 	.word	index@(_Z3addiiPi)
        /*0008*/ 	.word	0x00000008


	//----- nvinfo : EIATTR_FRAME_SIZE
	.align		4
.L_1:
        /*000c*/ 	.byte	0x04, 0x11
        /*000e*/ 	.short	(.L_3 - .L_2)
	.align		4
.L_2:
        /*0010*/ 	.word	index@(_Z3addiiPi)
        /*0014*/ 	.word	0x00000000


	//----- nvinfo : EIATTR_MIN_STACK_SIZE
	.align		4
.L_3:
        /*0018*/ 	.byte	0x04, 0x12
        /*001a*/ 	.short	(.L_5 - .L_4)
	.align		4
.L_4:
        /*001c*/ 	.word	index@(_Z3addiiPi)
        /*0020*/ 	.word	0x00000000
.L_5:


//--------------------- .nv.compat                --------------------------
	.section	.nv.compat,"",@"SHT_CUDA_COMPAT_INFO"
	.align	4
        /*0000*/ 	.byte	0x02, 0x09, 0x00, 0x00, 0x02, 0x02, 0x01, 0x00, 0x02, 0x05, 0x05, 0x00, 0x03, 0x07, 0x01, 0x01
        /*0010*/ 	.byte	0x02, 0x03, 0x00, 0x00, 0x02, 0x06, 0x01, 0x00, 0x04, 0x0b, 0x08, 0x00, 0x09, 0x00, 0x00, 0x00
        /*0020*/ 	.byte	0x00, 0x00, 0x00, 0x00


//--------------------- .nv.info._Z3addiiPi       --------------------------
	.section	.nv.info._Z3addiiPi,"",@"SHT_CUDA_INFO"
	.sectionflags	@""
	.align	4


	//----- nvinfo : EIATTR_CUDA_API_VERSION
	.align		4
        /*0000*/ 	.byte	0x04, 0x37
        /*0002*/ 	.short	(.L_7 - .L_6)
.L_6:
        /*0004*/ 	.word	0x00000082


	//----- nvinfo : EIATTR_KPARAM_INFO
	.align		4
.L_7:
        /*0008*/ 	.byte	0x04, 0x17
        /*000a*/ 	.short	(.L_9 - .L_8)
.L_8:
        /*000c*/ 	.word	0x00000000
        /*0010*/ 	.short	0x0002
        /*0012*/ 	.short	0x0008
        /*0014*/ 	.byte	0x00, 0xf5, 0x21, 0x00


	//----- nvinfo : EIATTR_KPARAM_INFO
	.align		4
.L_9:
        /*0018*/ 	.byte	0x04, 0x17
        /*001a*/ 	.short	(.L_11 - .L_10)
.L_10:
        /*001c*/ 	.word	0x00000000
        /*0020*/ 	.short	0x0001
        /*0022*/ 	.short	0x0004
        /*0024*/ 	.byte	0x00, 0xf0, 0x11, 0x00


	//----- nvinfo : EIATTR_KPARAM_INFO
	.align		4
.L_11:
        /*0028*/ 	.byte	0x04, 0x17
        /*002a*/ 	.short	(.L_13 - .L_12)
.L_12:
        /*002c*/ 	.word	0x00000000
        /*0030*/ 	.short	0x0000
        /*0032*/ 	.short	0x0000
        /*0034*/ 	.byte	0x00, 0xf0, 0x11, 0x00


	//----- nvinfo : EIATTR_SPARSE_MMA_MASK
	.align		4
.L_13:
        /*0038*/ 	.byte	0x03, 0x50
        /*003a*/ 	.short	0x0000


	//----- nvinfo : EIATTR_MAXREG_COUNT
	.align		4
        /*003c*/ 	.byte	0x03, 0x1b
        /*003e*/ 	.short	0x00ff


	//----- nvinfo : EIATTR_MERCURY_ISA_VERSION
	.align		4
        /*0040*/ 	.byte	0x03, 0x5f
        /*0042*/ 	.short	0x0101


	//----- nvinfo : EIATTR_VRC_CTA_INIT_COUNT
	.align		4
        /*0044*/ 	.byte	0x02, 0x4a
	.zero		1
	.zero		1


	//----- nvinfo : EIATTR_EXIT_INSTR_OFFSETS
	.align		4
        /*0048*/ 	.byte	0x04, 0x1c
        /*004a*/ 	.short	(.L_15 - .L_14)


	//   ....[0]....
.L_14:
        /*004c*/ 	.word	0x00000060


	//----- nvinfo : EIATTR_CBANK_PARAM_SIZE
	.align		4
.L_15:
        /*0050*/ 	.byte	0x03, 0x19
        /*0052*/ 	.short	0x0010


	//----- nvinfo : EIATTR_PARAM_CBANK
	.align		4
        /*0054*/ 	.byte	0x04, 0x0a
        /*0056*/ 	.short	(.L_17 - .L_16)
	.align		4
.L_16:
        /*0058*/ 	.word	index@(.nv.constant0._Z3addiiPi)
        /*005c*/ 	.short	0x0380
        /*005e*/ 	.short	0x0010


	//----- nvinfo : EIATTR_SW_WAR
	.align		4
.L_17:
        /*0060*/ 	.byte	0x04, 0x36
        /*0062*/ 	.short	(.L_19 - .L_18)
.L_18:
        /*0064*/ 	.word	0x00000008
.L_19:


//--------------------- .nv.callgraph             --------------------------
	.section	.nv.callgraph,"",@"SHT_CUDA_CALLGRAPH"
	.align	4
	.sectionentsize	8
	.align		4
        /*0000*/ 	.word	0x00000000
	.align		4
        /*0004*/ 	.word	0xffffffff
	.align		4
        /*0008*/ 	.word	0x00000000
	.align		4
        /*000c*/ 	.word	0xfffffffe
	.align		4
        /*0010*/ 	.word	0x00000000
	.align		4
        /*0014*/ 	.word	0xfffffffd
	.align		4
        /*0018*/ 	.word	0x00000000
	.align		4
        /*001c*/ 	.word	0xfffffffc


//--------------------- .text._Z3addiiPi          --------------------------
	.section	.text._Z3addiiPi,"ax",@progbits
	.align	128
        .global         _Z3addiiPi
        .type           _Z3addiiPi,@function
        .size           _Z3addiiPi,(.L_x_1 - _Z3addiiPi)
        .other          _Z3addiiPi,@"STO_CUDA_ENTRY STV_DEFAULT"
_Z3addiiPi:
.text._Z3addiiPi:
[----:B------:R-:W-:Y:S08]  /*0000*/  LDC R1, c[0x0][0x37c] ;  /* 0x0000df00ff017b82 */ /* 0x000ff00000000800 */
[----:B------:R-:W0:Y:S01]  /*0010*/  LDC.64 R4, c[0x0][0x380] ;  /* 0x0000e000ff047b82 */ /* 0x000e220000000a00 */
[----:B------:R-:W1:Y:S07]  /*0020*/  LDCU.64 UR4, c[0x0][0x358] ;  /* 0x00006b00ff0477ac */ /* 0x000e6e0008000a00 */
[----:B------:R-:W1:Y:S01]  /*0030*/  LDC.64 R2, c[0x0][0x388] ;  /* 0x0000e200ff027b82 */ /* 0x000e620000000a00 */
[----:B0-----:R-:W-:-:S05]  /*0040*/  IMAD R5, R5, R4, RZ ;  /* 0x0000000405057224 */ /* 0x001fca00078e02ff */
[----:B-1----:R-:W-:Y:S01]  /*0050*/  STG.E desc[UR4][R2.64], R5 ;  /* 0x0000000502007986 */ /* 0x002fe2000c101904 */
[----:B------:R-:W-:Y:S05]  /*0060*/  EXIT ;  /* 0x000000000000794d */ /* 0x000fea0003800000 */
.L_x_0:
[----:B------:R-:W-:-:S00]  /*0070*/  BRA `(.L_x_0) ;  /* 0xfffffffc00fc7947 */ /* 0x000fc0000383ffff */
[----:B------:R-:W-:-:S00]  /*0080*/  NOP ;  /* 0x0000000000007918 */ /* 0x000fc00000000000 */
[----:B------:R-:W-:-:S00]  /*0090*/  NOP ;  /* 0x0000000000007918 */ /* 0x000fc00000000000 */
[----:B------:R-:W-:-:S00]  /*00a0*/  NOP ;  /* 0x0000000000007918 */ /* 0x000fc00000000000 */
[----:B------:R-:W-:-:S00]  /*00b0*/  NOP ;  /* 0x0000000000007918 */ /* 0x000fc00000000000 */
[----:B------:R-:W-:-:S00]  /*00c0*/  NOP ;  /* 0x0000000000007918 */ /* 0x000fc00000000000 */
[----:B------:R-:W-:-:S00]  /*00d0*/  NOP ;  /* 0x0000000000007918 */ /* 0x000fc00000000000 */
[----:B------:R-:W-:-:S00]  /*00e0*/  NOP ;  /* 0x0000000000007918 */ /* 0x000fc00000000000 */
[----:B------:R-:W-:-:S00]  /*00f0*/  NOP ;  /* 0x0000000000007918 */ /* 0x000fc00000000000 */
.L_x_1:


//--------------------- .nv.shared.reserved.0     --------------------------
	.section	.nv.shared.reserved.0,"aw",@nobits
	.weak		__nv_reservedSMEM_offset_0_alias
	.size		__nv_reservedSMEM_offset_0_alias, 0, 64
	.other		__nv_reservedSMEM_offset_0_alias,@"STO_CUDA_RESERVED_SHARED STV_DEFAULT"
__nv_reservedSMEM_offset_0_alias:
	.zero		0
	.zero		64


//--------------------- .nv.constant0._Z3addiiPi  --------------------------
	.section	.nv.constant0._Z3addiiPi,"a",@progbits
	.sectionflags	@""
	.align	4
.nv.constant0._Z3addiiPi:
	.zero		912


//--------------------- SYMBOLS --------------------------

	.type		.nv.reservedSmem.offset0,@object
	.size		.nv.reservedSmem.offset0,0x4
